//
// Generated by NVIDIA NVVM Compiler
//
// Compiler Build ID: CL-36424714
// Cuda compilation tools, release 13.0, V13.0.88
// Based on NVVM 20.0.0
//

.version 9.0
.target sm_100
.address_size 64

	// .globl	_Z6filterPdS_
.extern .func  (.param .b32 func_retval0) vprintf
(
	.param .b64 vprintf_param_0,
	.param .b64 vprintf_param_1
)
;
.global .align 1 .b8 $str[10] = {99, 91, 37, 100, 93, 61, 37, 102, 10};

.visible .entry _Z6filterPdS_(
	.param .u64 .ptr .align 1 _Z6filterPdS__param_0,
	.param .u64 .ptr .align 1 _Z6filterPdS__param_1
)
{
	.local .align 16 .b8 	__local_depot0[16];
	.reg .b64 	%SP;
	.reg .b64 	%SPL;
	.reg .pred 	%p<2>;
	.reg .b32 	%r<15>;
	.reg .b64 	%rd<24>;
	.reg .b64 	%fd<14>;

	mov.u64 	%SPL, __local_depot0;
	cvta.local.u64 	%SP, %SPL;
	ld.param.u64 	%rd2, [_Z6filterPdS__param_0];
	ld.param.u64 	%rd3, [_Z6filterPdS__param_1];
	cvta.to.global.u64 	%rd1, %rd3;
	mov.u32 	%r4, %tid.x;
	mov.u32 	%r5, %ctaid.x;
	mov.u32 	%r6, %ntid.x;
	mad.lo.s32 	%r1, %r5, %r6, %r4;
	mov.u32 	%r7, %tid.y;
	mov.u32 	%r8, %ctaid.y;
	mov.u32 	%r9, %ntid.y;
	mad.lo.s32 	%r10, %r8, %r9, %r7;
	mul.lo.s32 	%r2, %r10, 6;
	add.s32 	%r3, %r2, %r1;
	setp.lt.s32 	%p1, %r3, 36;
	@%p1 bra 	$L__BB0_2;
	mul.wide.u32 	%rd4, %r3, 8;
	add.s64 	%rd5, %rd1, %rd4;
	ld.global.f64 	%fd13, [%rd5];
	bra.uni 	$L__BB0_3;
$L__BB0_2:
	cvta.to.global.u64 	%rd6, %rd2;
	add.s32 	%r11, %r1, 1;
	add.s32 	%r12, %r2, 6;
	mul.wide.s32 	%rd7, %r3, 8;
	add.s64 	%rd8, %rd6, %rd7;
	ld.global.f64 	%fd4, [%rd8+48];
	cvt.u64.u32 	%rd9, %r12;
	cvt.s64.s32 	%rd10, %r1;
	add.s64 	%rd11, %rd10, %rd9;
	shl.b64 	%rd12, %rd11, 3;
	add.s64 	%rd13, %rd6, %rd12;
	ld.global.f64 	%fd5, [%rd13+16];
	add.f64 	%fd6, %fd4, %fd5;
	ld.global.f64 	%fd7, [%rd8+8];
	add.f64 	%fd8, %fd6, %fd7;
	cvt.s64.s32 	%rd14, %r11;
	cvt.u64.u32 	%rd15, %r2;
	add.s64 	%rd16, %rd15, %rd14;
	shl.b64 	%rd17, %rd16, 3;
	add.s64 	%rd18, %rd6, %rd17;
	ld.global.f64 	%fd9, [%rd18+96];
	add.f64 	%fd10, %fd8, %fd9;
	ld.global.f64 	%fd11, [%rd18+48];
	add.f64 	%fd12, %fd10, %fd11;
	div.rn.f64 	%fd13, %fd12, 0d4014000000000000;
	add.s64 	%rd19, %rd1, %rd7;
	st.global.f64 	[%rd19], %fd13;
$L__BB0_3:
	add.u64 	%rd20, %SP, 0;
	add.u64 	%rd21, %SPL, 0;
	st.local.u32 	[%rd21], %r3;
	st.local.f64 	[%rd21+8], %fd13;
	mov.u64 	%rd22, $str;
	cvta.global.u64 	%rd23, %rd22;
	{ // callseq 0, 0
	.param .b64 param0;
	st.param.b64 	[param0], %rd23;
	.param .b64 param1;
	st.param.b64 	[param1], %rd20;
	.param .b32 retval0;
	call.uni (retval0), 
	vprintf, 
	(
	param0, 
	param1
	);
	ld.param.b32 	%r13, [retval0];
	} // callseq 0
	ret;

}


// ===== COMPILED SASS (sm_100) =====

	.target	sm_100

	.elftype	@"ET_EXEC"


//--------------------- .note.nv.tkinfo           --------------------------
	.section	.note.nv.tkinfo,"",@"SHT_NOTE"
	.sectionflags	@"SHF_NOTE_NV_TKINFO"
	.tkinfo
        /*0018*/ 	.word	0x00000002
        /*0030*/ 	.string	""
        /*0030*/ 	.string	"ptxas"
        /*0030*/ 	.string	"Cuda compilation tools, release 13.0, V13.0.88"
        /*0030*/ 	.string	"Build cuda_13.0.r13.0/compiler.36424714_0"
        /*0030*/ 	.string	"-arch sm_100 -m 64 "



//--------------------- .note.nv.cuinfo           --------------------------
	.section	.note.nv.cuinfo,"",@"SHT_NOTE"
	.sectionflags	@"SHF_NOTE_NV_CUINFO"
        /*0018*/ 	.short	0x0002
        /*001a*/ 	.short	0x0064
        /*001c*/ 	.short	0x0082
	.zero		2


//--------------------- .nv.info                  --------------------------
	.section	.nv.info,"",@"SHT_CUDA_INFO"
	.align	4


	//----- nvinfo : EIATTR_REGCOUNT
	.align		4
        /*0000*/ 	.byte	0x04, 0x2f
        /*0002*/ 	.short	(.L_2 - .L_1)
	.align		4
.L_1:
        /*0004*/ 	.word	index@(_Z6filterPdS_)
        /*0008*/ 	.word	0x0000001a


	//----- nvinfo : EIATTR_FRAME_SIZE
	.align		4
.L_2:
        /*000c*/ 	.byte	0x04, 0x11
        /*000e*/ 	.short	(.L_4 - .L_3)
	.align		4
.L_3:
        /*0010*/ 	.word	index@($__internal_0_$__cuda_sm20_div_rn_f64_full)
        /*0014*/ 	.word	0x00000010


	//----- nvinfo : EIATTR_FRAME_SIZE
	.align		4
.L_4:
        /*0018*/ 	.byte	0x04, 0x11
        /*001a*/ 	.short	(.L_6 - .L_5)
	.align		4
.L_5:
        /*001c*/ 	.word	index@(_Z6filterPdS_)
        /*0020*/ 	.word	0x00000010


	//----- nvinfo : EIATTR_MIN_STACK_SIZE
	.align		4
.L_6:
        /*0024*/ 	.byte	0x04, 0x12
        /*0026*/ 	.short	(.L_8 - .L_7)
	.align		4
.L_7:
        /*0028*/ 	.word	index@(_Z6filterPdS_)
        /*002c*/ 	.word	0x00000010
.L_8:


//--------------------- .nv.compat                --------------------------
	.section	.nv.compat,"",@"SHT_CUDA_COMPAT_INFO"
	.align	4
        /*0000*/ 	.byte	0x02, 0x09, 0x00, 0x00, 0x02, 0x02, 0x01, 0x00, 0x02, 0x05, 0x05, 0x00, 0x03, 0x07, 0x01, 0x01
        /*0010*/ 	.byte	0x02, 0x03, 0x00, 0x00, 0x02, 0x06, 0x01, 0x00, 0x04, 0x0b, 0x08, 0x00, 0x01, 0x00, 0x00, 0x00
        /*0020*/ 	.byte	0x00, 0x00, 0x00, 0x00


//--------------------- .nv.info._Z6filterPdS_    --------------------------
	.section	.nv.info._Z6filterPdS_,"",@"SHT_CUDA_INFO"
	.sectionflags	@""
	.align	4


	//----- nvinfo : EIATTR_CUDA_API_VERSION
	.align		4
        /*0000*/ 	.byte	0x04, 0x37
        /*0002*/ 	.short	(.L_10 - .L_9)
.L_9:
        /*0004*/ 	.word	0x00000082


	//----- nvinfo : EIATTR_KPARAM_INFO
	.align		4
.L_10:
        /*0008*/ 	.byte	0x04, 0x17
        /*000a*/ 	.short	(.L_12 - .L_11)
.L_11:
        /*000c*/ 	.word	0x00000000
        /*0010*/ 	.short	0x0001
        /*0012*/ 	.short	0x0008
        /*0014*/ 	.byte	0x00, 0xf5, 0x21, 0x00


	//----- nvinfo : EIATTR_KPARAM_INFO
	.align		4
.L_12:
        /*0018*/ 	.byte	0x04, 0x17
        /*001a*/ 	.short	(.L_14 - .L_13)
.L_13:
        /*001c*/ 	.word	0x00000000
        /*0020*/ 	.short	0x0000
        /*0022*/ 	.short	0x0000
        /*0024*/ 	.byte	0x00, 0xf5, 0x21, 0x00


	//----- nvinfo : EIATTR_SPARSE_MMA_MASK
	.align		4
.L_14:
        /*0028*/ 	.byte	0x03, 0x50
        /*002a*/ 	.short	0x0000


	//----- nvinfo : EIATTR_MAXREG_COUNT
	.align		4
        /*002c*/ 	.byte	0x03, 0x1b
        /*002e*/ 	.short	0x00ff


	//----- nvinfo : EIATTR_EXTERNS
	.align		4
        /*0030*/ 	.byte	0x04, 0x0f
        /*0032*/ 	.short	(.L_16 - .L_15)


	//   ....[0]....
	.align		4
.L_15:
        /*0034*/ 	.word	index@(vprintf)


	//----- nvinfo : EIATTR_MERCURY_ISA_VERSION
	.align		4
.L_16:
        /*0038*/ 	.byte	0x03, 0x5f
        /*003a*/ 	.short	0x0101


	//----- nvinfo : EIATTR_VRC_CTA_INIT_COUNT
	.align		4
        /*003c*/ 	.byte	0x02, 0x4a
	.zero		1
	.zero		1


	//----- nvinfo : EIATTR_SYSCALL_OFFSETS
	.align		4
        /*0040*/ 	.byte	0x04, 0x46
        /*0042*/ 	.short	(.L_18 - .L_17)


	//   ....[0]....
.L_17:
        /*0044*/ 	.word	0x00000500


	//----- nvinfo : EIATTR_EXIT_INSTR_OFFSETS
	.align		4
.L_18:
        /*0048*/ 	.byte	0x04, 0x1c
        /*004a*/ 	.short	(.L_20 - .L_19)


	//   ....[0]....
.L_19:
        /*004c*/ 	.word	0x00000510


	//----- nvinfo : EIATTR_CRS_STACK_SIZE
	.align		4
.L_20:
        /*0050*/ 	.byte	0x04, 0x1e
        /*0052*/ 	.short	(.L_22 - .L_21)
.L_21:
        /*0054*/ 	.word	0x00000000


	//----- nvinfo : EIATTR_CBANK_PARAM_SIZE
	.align		4
.L_22:
        /*0058*/ 	.byte	0x03, 0x19
        /*005a*/ 	.short	0x0010


	//----- nvinfo : EIATTR_PARAM_CBANK
	.align		4
        /*005c*/ 	.byte	0x04, 0x0a
        /*005e*/ 	.short	(.L_24 - .L_23)
	.align		4
.L_23:
        /*0060*/ 	.word	index@(.nv.constant0._Z6filterPdS_)
        /*0064*/ 	.short	0x0380
        /*0066*/ 	.short	0x0010


	//----- nvinfo : EIATTR_SW_WAR
	.align		4
.L_24:
        /*0068*/ 	.byte	0x04, 0x36
        /*006a*/ 	.short	(.L_26 - .L_25)
.L_25:
        /*006c*/ 	.word	0x00000008
.L_26:


//--------------------- .nv.callgraph             --------------------------
	.section	.nv.callgraph,"",@"SHT_CUDA_CALLGRAPH"
	.align	4
	.sectionentsize	8
	.align		4
        /*0000*/ 	.word	0x00000000
	.align		4
        /*0004*/ 	.word	0xffffffff
	.align		4
        /*0008*/ 	.word	index@(_Z6filterPdS_)
	.align		4
        /*000c*/ 	.word	index@(vprintf)
	.align		4
        /*0010*/ 	.word	0x00000000
	.align		4
        /*0014*/ 	.word	0xfffffffe
	.align		4
        /*0018*/ 	.word	0x00000000
	.align		4
        /*001c*/ 	.word	0xfffffffd
	.align		4
        /*0020*/ 	.word	0x00000000
	.align		4
        /*0024*/ 	.word	0xfffffffc


//--------------------- .nv.constant4             --------------------------
	.section	.nv.constant4,"a",@progbits
	.align	8
	.align		8
.nv.constant4:
        /*0000*/ 	.dword	vprintf
	.align		8
        /*0008*/ 	.dword	$str


//--------------------- .text._Z6filterPdS_       --------------------------
	.section	.text._Z6filterPdS_,"ax",@progbits
	.align	128
        .global         _Z6filterPdS_
        .type           _Z6filterPdS_,@function
        .size           _Z6filterPdS_,(.L_x_11 - _Z6filterPdS_)
        .other          _Z6filterPdS_,@"STO_CUDA_ENTRY STV_DEFAULT"
_Z6filterPdS_:
.text._Z6filterPdS_:
[----:B------:R-:W0:Y:S01]  /*0000*/  LDC R1, c[0x0][0x37c] ;  /* 0x0000df00ff017b82 */ /* 0x000e220000000800 */
[----:B------:R-:W1:Y:S01]  /*0010*/  S2R R0, SR_TID.Y ;  /* 0x0000000000007919 */ /* 0x000e620000002200 */
[----:B------:R-:W2:Y:S06]  /*0020*/  LDCU UR7, c[0x0][0x2fc] ;  /* 0x00005f80ff0777ac */ /* 0x000eac0008000800 */
[----:B------:R-:W3:Y:S01]  /*0030*/  LDC R3, c[0x0][0x360] ;  /* 0x0000d800ff037b82 */ /* 0x000ee20000000800 */
[----:B0-----:R-:W-:Y:S01]  /*0040*/  VIADD R1, R1, 0xfffffff0 ;  /* 0xfffffff001017836 */ /* 0x001fe20000000000 */
[----:B------:R-:W3:Y:S01]  /*0050*/  S2R R2, SR_TID.X ;  /* 0x0000000000027919 */ /* 0x000ee20000002100 */
[----:B------:R-:W0:Y:S01]  /*0060*/  LDCU UR6, c[0x0][0x2f8] ;  /* 0x00005f00ff0677ac */ /* 0x000e220008000800 */
[----:B------:R-:W-:Y:S04]  /*0070*/  BSSY.RECONVERGENT B0, `(.L_x_0) ;  /* 0x0000040000007945 */ /* 0x000fe80003800200 */
[----:B------:R-:W1:Y:S08]  /*0080*/  S2UR UR5, SR_CTAID.Y ;  /* 0x00000000000579c3 */ /* 0x000e700000002600 */
[----:B------:R-:W1:Y:S01]  /*0090*/  LDC R5, c[0x0][0x364] ;  /* 0x0000d900ff057b82 */ /* 0x000e620000000800 */
[----:B0-----:R-:W-:-:S07]  /*00a0*/  IADD3 R6, P1, PT, R1, UR6, RZ ;  /* 0x0000000601067c10 */ /* 0x001fce000ff3e0ff */
[----:B------:R-:W3:Y:S01]  /*00b0*/  S2UR UR4, SR_CTAID.X ;  /* 0x00000000000479c3 */ /* 0x000ee20000002500 */
[----:B--2---:R-:W-:Y:S02]  /*00c0*/  IMAD.X R7, RZ, RZ, UR7, P1 ;  /* 0x00000007ff077e24 */ /* 0x004fe400088e06ff */
[----:B-1----:R-:W-:Y:S02]  /*00d0*/  IMAD R0, R5, UR5, R0 ;  /* 0x0000000505007c24 */ /* 0x002fe4000f8e0200 */
[----:B---3--:R-:W-:Y:S01]  /*00e0*/  IMAD R2, R3, UR4, R2 ;  /* 0x0000000403027c24 */ /* 0x008fe2000f8e0202 */
[----:B------:R-:W0:Y:S01]  /*00f0*/  LDCU.64 UR4, c[0x0][0x358] ;  /* 0x00006b00ff0477ac */ /* 0x000e220008000a00 */
[----:B------:R-:W-:-:S04]  /*0100*/  IMAD R3, R0, 0x6, RZ ;  /* 0x0000000600037824 */ /* 0x000fc800078e02ff */
[----:B------:R-:W-:-:S05]  /*0110*/  IMAD.IADD R0, R2, 0x1, R3 ;  /* 0x0000000102007824 */ /* 0x000fca00078e0203 */
[----:B------:R-:W-:-:S13]  /*0120*/  ISETP.GE.AND P0, PT, R0, 0x24, PT ;  /* 0x000000240000780c */ /* 0x000fda0003f06270 */
[----:B0-----:R-:W-:Y:S05]  /*0130*/  @!P0 BRA `(.L_x_1) ;  /* 0x0000000000108947 */ /* 0x001fea0003800000 */
[----:B------:R-:W0:Y:S02]  /*0140*/  LDC.64 R2, c[0x0][0x388] ;  /* 0x0000e200ff027b82 */ /* 0x000e240000000a00 */
[----:B0-----:R-:W-:-:S06]  /*0150*/  IMAD.WIDE.U32 R2, R0, 0x8, R2 ;  /* 0x0000000800027825 */ /* 0x001fcc00078e0002 */
[----:B------:R-:W5:Y:S01]  /*0160*/  LDG.E.64 R2, desc[UR4][R2.64] ;  /* 0x0000000402027981 */ /* 0x000f62000c1e1b00 */
[----:B------:R-:W-:Y:S05]  /*0170*/  BRA `(.L_x_2) ;  /* 0x0000000000bc7947 */ /* 0x000fea0003800000 */
.L_x_1:
[----:B------:R-:W0:Y:S01]  /*0180*/  LDC.64 R16, c[0x0][0x380] ;  /* 0x0000e000ff107b82 */ /* 0x000e220000000a00 */
[----:B------:R-:W1:Y:S01]  /*0190*/  LDCU.64 UR6, c[0x0][0x380] ;  /* 0x00007000ff0677ac */ /* 0x000e620008000a00 */
[----:B------:R-:W-:-:S05]  /*01a0*/  VIADD R5, R3, 0x6 ;  /* 0x0000000603057836 */ /* 0x000fca0000000000 */
[----:B------:R-:W-:-:S04]  /*01b0*/  IADD3 R5, P0, PT, R2, R5, RZ ;  /* 0x0000000502057210 */ /* 0x000fc80007f1e0ff */
[C---:B------:R-:W-:Y:S01]  /*01c0*/  LEA.HI.X.SX32 R4, R2.reuse, RZ, 0x1, P0 ;  /* 0x000000ff02047211 */ /* 0x040fe200000f0eff */
[----:B------:R-:W-:Y:S01]  /*01d0*/  VIADD R2, R2, 0x1 ;  /* 0x0000000102027836 */ /* 0x000fe20000000000 */
[----:B-1----:R-:W-:-:S04]  /*01e0*/  LEA R14, P0, R5, UR6, 0x3 ;  /* 0x00000006050e7c11 */ /* 0x002fc8000f8018ff */
[----:B------:R-:W-:Y:S01]  /*01f0*/  LEA.HI.X R15, R5, UR7, R4, 0x3, P0 ;  /* 0x00000007050f7c11 */ /* 0x000fe200080f1c04 */
[----:B0-----:R-:W-:Y:S01]  /*0200*/  IMAD.WIDE R16, R0, 0x8, R16 ;  /* 0x0000000800107825 */ /* 0x001fe200078e0210 */
[----:B------:R-:W-:-:S04]  /*0210*/  IADD3 R3, P0, PT, R3, R2, RZ ;  /* 0x0000000203037210 */ /* 0x000fc80007f1e0ff */
[----:B------:R-:W2:Y:S04]  /*0220*/  LDG.E.64 R12, desc[UR4][R16.64+0x30] ;  /* 0x00003004100c7981 */ /* 0x000ea8000c1e1b00 */
[----:B------:R-:W2:Y:S01]  /*0230*/  LDG.E.64 R14, desc[UR4][R14.64+0x10] ;  /* 0x000010040e0e7981 */ /* 0x000ea2000c1e1b00 */
[----:B------:R-:W-:Y:S02]  /*0240*/  LEA.HI.X.SX32 R2, R2, RZ, 0x1, P0 ;  /* 0x000000ff02027211 */ /* 0x000fe400000f0eff */
[C---:B------:R-:W-:Y:S01]  /*0250*/  LEA R18, P0, R3.reuse, UR6, 0x3 ;  /* 0x0000000603127c11 */ /* 0x040fe2000f8018ff */
[----:B------:R-:W3:Y:S03]  /*0260*/  LDG.E.64 R10, desc[UR4][R16.64+0x8] ;  /* 0x00000804100a7981 */ /* 0x000ee6000c1e1b00 */
[----:B------:R-:W-:-:S05]  /*0270*/  LEA.HI.X R19, R3, UR7, R2, 0x3, P0 ;  /* 0x0000000703137c11 */ /* 0x000fca00080f1c02 */
[----:B------:R-:W4:Y:S04]  /*0280*/  LDG.E.64 R4, desc[UR4][R18.64+0x60] ;  /* 0x0000600412047981 */ /* 0x000f28000c1e1b00 */
[----:B------:R-:W5:Y:S01]  /*0290*/  LDG.E.64 R2, desc[UR4][R18.64+0x30] ;  /* 0x0000300412027981 */ /* 0x000f62000c1e1b00 */
[----:B------:R-:W0:Y:S01]  /*02a0*/  MUFU.RCP64H R21, 5 ;  /* 0x4014000000157908 */ /* 0x000e220000001800 */
[----:B------:R-:W-:Y:S01]  /*02b0*/  IMAD.MOV.U32 R8, RZ, RZ, 0x0 ;  /* 0x00000000ff087424 */ /* 0x000fe200078e00ff */
[----:B------:R-:W-:Y:S01]  /*02c0*/  BSSY.RECONVERGENT B1, `(.L_x_3) ;  /* 0x0000015000017945 */ /* 0x000fe20003800200 */
[----:B------:R-:W-:Y:S02]  /*02d0*/  IMAD.MOV.U32 R9, RZ, RZ, 0x40140000 ;  /* 0x40140000ff097424 */ /* 0x000fe400078e00ff */
[----:B------:R-:W-:-:S06]  /*02e0*/  IMAD.MOV.U32 R20, RZ, RZ, 0x1 ;  /* 0x00000001ff147424 */ /* 0x000fcc00078e00ff */
[----:B0-----:R-:W-:-:S08]  /*02f0*/  DFMA R22, R20, -R8, 1 ;  /* 0x3ff000001416742b */ /* 0x001fd00000000808 */
[----:B------:R-:W-:-:S08]  /*0300*/  DFMA R22, R22, R22, R22 ;  /* 0x000000161616722b */ /* 0x000fd00000000016 */
[----:B------:R-:W-:-:S08]  /*0310*/  DFMA R22, R20, R22, R20 ;  /* 0x000000161416722b */ /* 0x000fd00000000014 */
[----:B------:R-:W-:-:S08]  /*0320*/  DFMA R8, R22, -R8, 1 ;  /* 0x3ff000001608742b */ /* 0x000fd00000000808 */
[----:B------:R-:W-:Y:S02]  /*0330*/  DFMA R22, R22, R8, R22 ;  /* 0x000000081616722b */ /* 0x000fe40000000016 */
[----:B--2---:R-:W-:-:S08]  /*0340*/  DADD R12, R12, R14 ;  /* 0x000000000c0c7229 */ /* 0x004fd0000000000e */
[----:B---3--:R-:W-:-:S08]  /*0350*/  DADD R10, R12, R10 ;  /* 0x000000000c0a7229 */ /* 0x008fd0000000000a */
[----:B----4-:R-:W-:-:S08]  /*0360*/  DADD R4, R10, R4 ;  /* 0x000000000a047229 */ /* 0x010fd00000000004 */
[----:B-----5:R-:W-:-:S08]  /*0370*/  DADD R8, R4, R2 ;  /* 0x0000000004087229 */ /* 0x020fd00000000002 */
[----:B------:R-:W-:Y:S02]  /*0380*/  DMUL R4, R8, R22 ;  /* 0x0000001608047228 */ /* 0x000fe40000000000 */
[----:B------:R-:W-:-:S06]  /*0390*/  FSETP.GEU.AND P1, PT, |R9|, 6.5827683646048100446e-37, PT ;  /* 0x036000000900780b */ /* 0x000fcc0003f2e200 */
[----:B------:R-:W-:-:S08]  /*03a0*/  DFMA R2, R4, -5, R8 ;  /* 0xc01400000402782b */ /* 0x000fd00000000008 */
[----:B------:R-:W-:-:S10]  /*03b0*/  DFMA R4, R22, R2, R4 ;  /* 0x000000021604722b */ /* 0x000fd40000000004 */
[----:B------:R-:W-:-:S05]  /*03c0*/  FFMA R2, RZ, 2.3125, R5 ;  /* 0x40140000ff027823 */ /* 0x000fca0000000005 */
[----:B------:R-:W-:-:S13]  /*03d0*/  FSETP.GT.AND P0, PT, |R2|, 1.469367938527859385e-39, PT ;  /* 0x001000000200780b */ /* 0x000fda0003f04200 */
[----:B------:R-:W-:Y:S05]  /*03e0*/  @P0 BRA P1, `(.L_x_4) ;  /* 0x0000000000080947 */ /* 0x000fea0000800000 */
[----:B------:R-:W-:-:S07]  /*03f0*/  MOV R10, 0x410 ;  /* 0x00000410000a7802 */ /* 0x000fce0000000f00 */
[----:B------:R-:W-:Y:S05]  /*0400*/  CALL.REL.NOINC `($__internal_0_$__cuda_sm20_div_rn_f64_full) ;  /* 0x0000000000447944 */ /* 0x000fea0003c00000 */
.L_x_4:
[----:B------:R-:W-:Y:S05]  /*0410*/  BSYNC.RECONVERGENT B1 ;  /* 0x0000000000017941 */ /* 0x000fea0003800200 */
.L_x_3:
[----:B------:R-:W0:Y:S01]  /*0420*/  LDC.64 R8, c[0x0][0x388] ;  /* 0x0000e200ff087b82 */ /* 0x000e220000000a00 */
[----:B------:R-:W-:Y:S02]  /*0430*/  IMAD.MOV.U32 R2, RZ, RZ, R4 ;  /* 0x000000ffff027224 */ /* 0x000fe400078e0004 */
[----:B------:R-:W-:Y:S02]  /*0440*/  IMAD.MOV.U32 R3, RZ, RZ, R5 ;  /* 0x000000ffff037224 */ /* 0x000fe400078e0005 */
[----:B0-----:R-:W-:-:S05]  /*0450*/  IMAD.WIDE R8, R0, 0x8, R8 ;  /* 0x0000000800087825 */ /* 0x001fca00078e0208 */
[----:B------:R0:W-:Y:S02]  /*0460*/  STG.E.64 desc[UR4][R8.64], R4 ;  /* 0x0000000408007986 */ /* 0x0001e4000c101b04 */
.L_x_2:
[----:B------:R-:W-:Y:S05]  /*0470*/  BSYNC.RECONVERGENT B0 ;  /* 0x0000000000007941 */ /* 0x000fea0003800200 */
.L_x_0:
[----:B0-----:R-:W-:Y:S01]  /*0480*/  MOV R8, 0x0 ;  /* 0x0000000000087802 */ /* 0x001fe20000000f00 */
[----:B-----5:R0:W-:Y:S01]  /*0490*/  STL.64 [R1+0x8], R2 ;  /* 0x0000080201007387 */ /* 0x0201e20000100a00 */
[----:B------:R-:W1:Y:S03]  /*04a0*/  LDCU.64 UR4, c[0x4][0x8] ;  /* 0x01000100ff0477ac */ /* 0x000e660008000a00 */
[----:B------:R0:W-:Y:S01]  /*04b0*/  STL [R1], R0 ;  /* 0x0000000001007387 */ /* 0x0001e20000100800 */
[----:B------:R-:W2:Y:S01]  /*04c0*/  LDC.64 R8, c[0x4][R8] ;  /* 0x0100000008087b82 */ /* 0x000ea20000000a00 */
[----:B-1----:R-:W-:Y:S02]  /*04d0*/  IMAD.U32 R4, RZ, RZ, UR4 ;  /* 0x00000004ff047e24 */ /* 0x002fe4000f8e00ff */
[----:B0-----:R-:W-:-:S07]  /*04e0*/  IMAD.U32 R5, RZ, RZ, UR5 ;  /* 0x00000005ff057e24 */ /* 0x001fce000f8e00ff */
[----:B------:R-:W-:-:S07]  /*04f0*/  LEPC R20, `(.L_x_5) ;  /* 0x000000001014794e */ /* 0x000fce0000000000 */
[----:B--2---:R-:W-:Y:S05]  /*0500*/  CALL.ABS.NOINC R8 ;  /* 0x0000000008007343 */ /* 0x004fea0003c00000 */
.L_x_5:
[----:B------:R-:W-:Y:S05]  /*0510*/  EXIT ;  /* 0x000000000000794d */ /* 0x000fea0003800000 */
        .weak           $__internal_0_$__cuda_sm20_div_rn_f64_full
        .type           $__internal_0_$__cuda_sm20_div_rn_f64_full,@function
        .size           $__internal_0_$__cuda_sm20_div_rn_f64_full,(.L_x_11 - $__internal_0_$__cuda_sm20_div_rn_f64_full)
$__internal_0_$__cuda_sm20_div_rn_f64_full:
[----:B------:R-:W-:Y:S02]  /*0520*/  HFMA2 R3, -RZ, RZ, 1.98828125, 0 ;  /* 0x3ff40000ff037431 */ /* 0x000fe400000001ff */
[----:B------:R-:W-:Y:S01]  /*0530*/  IMAD.MOV.U32 R2, RZ, RZ, 0x0 ;  /* 0x00000000ff027424 */ /* 0x000fe200078e00ff */
[----:B------:R-:W-:Y:S01]  /*0540*/  BSSY.RECONVERGENT B2, `(.L_x_6) ;  /* 0x000004b000027945 */ /* 0x000fe20003800200 */
[----:B------:R-:W-:Y:S02]  /*0550*/  IMAD.MOV.U32 R12, RZ, RZ, 0x1 ;  /* 0x00000001ff0c7424 */ /* 0x000fe400078e00ff */
[----:B------:R-:W-:Y:S01]  /*0560*/  IMAD.MOV.U32 R5, RZ, RZ, R9 ;  /* 0x000000ffff057224 */ /* 0x000fe200078e0009 */
[----:B------:R-:W0:Y:S01]  /*0570*/  MUFU.RCP64H R13, R3 ;  /* 0x00000003000d7308 */ /* 0x000e220000001800 */
[----:B------:R-:W-:Y:S02]  /*0580*/  IMAD.MOV.U32 R4, RZ, RZ, R8 ;  /* 0x000000ffff047224 */ /* 0x000fe400078e0008 */
[----:B------:R-:W-:Y:S01]  /*0590*/  IMAD.MOV.U32 R8, RZ, RZ, 0x1ca00000 ;  /* 0x1ca00000ff087424 */ /* 0x000fe200078e00ff */
[C---:B------:R-:W-:Y:S01]  /*05a0*/  FSETP.GEU.AND P1, PT, |R5|.reuse, 1.469367938527859385e-39, PT ;  /* 0x001000000500780b */ /* 0x040fe20003f2e200 */
[----:B------:R-:W-:Y:S01]  /*05b0*/  IMAD.MOV.U32 R21, RZ, RZ, 0x40100000 ;  /* 0x40100000ff157424 */ /* 0x000fe200078e00ff */
[----:B------:R-:W-:-:S04]  /*05c0*/  LOP3.LUT R11, R5, 0x7ff00000, RZ, 0xc0, !PT ;  /* 0x7ff00000050b7812 */ /* 0x000fc800078ec0ff */
[----:B------:R-:W-:Y:S01]  /*05d0*/  ISETP.GE.U32.AND P0, PT, R11, 0x40100000, PT ;  /* 0x401000000b00780c */ /* 0x000fe20003f06070 */
[----:B------:R-:W-:Y:S01]  /*05e0*/  IMAD.MOV.U32 R20, RZ, RZ, R11 ;  /* 0x000000ffff147224 */ /* 0x000fe200078e000b */
[----:B------:R-:W-:Y:S01]  /*05f0*/  IADD3 R22, PT, PT, R21, -0x1, RZ ;  /* 0xffffffff15167810 */ /* 0x000fe20007ffe0ff */
[----:B0-----:R-:W-:-:S08]  /*0600*/  DFMA R14, R12, -R2, 1 ;  /* 0x3ff000000c0e742b */ /* 0x001fd00000000802 */
[----:B------:R-:W-:-:S08]  /*0610*/  DFMA R14, R14, R14, R14 ;  /* 0x0000000e0e0e722b */ /* 0x000fd0000000000e */
[----:B------:R-:W-:Y:S01]  /*0620*/  DFMA R16, R12, R14, R12 ;  /* 0x0000000e0c10722b */ /* 0x000fe2000000000c */
[----:B------:R-:W-:Y:S01]  /*0630*/  SEL R15, R8, 0x63400000, !P0 ;  /* 0x63400000080f7807 */ /* 0x000fe20004000000 */
[----:B------:R-:W-:-:S03]  /*0640*/  IMAD.MOV.U32 R8, RZ, RZ, R4 ;  /* 0x000000ffff087224 */ /* 0x000fc600078e0004 */
[C-C-:B------:R-:W-:Y:S02]  /*0650*/  @!P1 LOP3.LUT R12, R15.reuse, 0x80000000, R5.reuse, 0xf8, !PT ;  /* 0x800000000f0c9812 */ /* 0x140fe400078ef805 */
[----:B------:R-:W-:Y:S01]  /*0660*/  LOP3.LUT R9, R15, 0x800fffff, R5, 0xf8, !PT ;  /* 0x800fffff0f097812 */ /* 0x000fe200078ef805 */
[----:B------:R-:W-:Y:S01]  /*0670*/  DFMA R18, R16, -R2, 1 ;  /* 0x3ff000001012742b */ /* 0x000fe20000000802 */
[----:B------:R-:W-:Y:S01]  /*0680*/  @!P1 LOP3.LUT R13, R12, 0x100000, RZ, 0xfc, !PT ;  /* 0x001000000c0d9812 */ /* 0x000fe200078efcff */
[----:B------:R-:W-:-:S06]  /*0690*/  @!P1 IMAD.MOV.U32 R12, RZ, RZ, RZ ;  /* 0x000000ffff0c9224 */ /* 0x000fcc00078e00ff */
[----:B------:R-:W-:Y:S02]  /*06a0*/  @!P1 DFMA R8, R8, 2, -R12 ;  /* 0x400000000808982b */ /* 0x000fe4000000080c */
[----:B------:R-:W-:-:S08]  /*06b0*/  DFMA R12, R16, R18, R16 ;  /* 0x00000012100c722b */ /* 0x000fd00000000010 */
[----:B------:R-:W-:Y:S01]  /*06c0*/  @!P1 LOP3.LUT R20, R9, 0x7ff00000, RZ, 0xc0, !PT ;  /* 0x7ff0000009149812 */ /* 0x000fe200078ec0ff */
[----:B------:R-:W-:-:S04]  /*06d0*/  DMUL R16, R12, R8 ;  /* 0x000000080c107228 */ /* 0x000fc80000000000 */
[----:B------:R-:W-:-:S04]  /*06e0*/  VIADD R14, R20, 0xffffffff ;  /* 0xffffffff140e7836 */ /* 0x000fc80000000000 */
[----:B------:R-:W-:Y:S01]  /*06f0*/  DFMA R18, R16, -R2, R8 ;  /* 0x800000021012722b */ /* 0x000fe20000000008 */
[----:B------:R-:W-:-:S04]  /*0700*/  ISETP.GT.U32.AND P0, PT, R14, 0x7feffffe, PT ;  /* 0x7feffffe0e00780c */ /* 0x000fc80003f04070 */
[----:B------:R-:W-:-:S03]  /*0710*/  ISETP.GT.U32.OR P0, PT, R22, 0x7feffffe, P0 ;  /* 0x7feffffe1600780c */ /* 0x000fc60000704470 */
[----:B------:R-:W-:-:S10]  /*0720*/  DFMA R12, R12, R18, R16 ;  /* 0x000000120c0c722b */ /* 0x000fd40000000010 */
[----:B------:R-:W-:Y:S05]  /*0730*/  @P0 BRA `(.L_x_7) ;  /* 0x0000000000680947 */ /* 0x000fea0003800000 */
[----:B------:R-:W-:-:S05]  /*0740*/  IMAD.MOV.U32 R4, RZ, RZ, 0x40100000 ;  /* 0x40100000ff047424 */ /* 0x000fca00078e00ff */
[----:B------:R-:W-:-:S04]  /*0750*/  VIADDMNMX R11, R11, -R4, 0xb9600000, !PT ;  /* 0xb96000000b0b7446 */ /* 0x000fc80007800904 */
[----:B------:R-:W-:-:S05]  /*0760*/  VIMNMX R4, PT, PT, R11, 0x46a00000, PT ;  /* 0x46a000000b047848 */ /* 0x000fca0003fe0100 */
[----:B------:R-:W-:Y:S02]  /*0770*/  IMAD.IADD R11, R4, 0x1, -R15 ;  /* 0x00000001040b7824 */ /* 0x000fe400078e0a0f */
[----:B------:R-:W-:Y:S02]  /*0780*/  IMAD.MOV.U32 R4, RZ, RZ, RZ ;  /* 0x000000ffff047224 */ /* 0x000fe400078e00ff */
[----:B------:R-:W-:-:S06]  /*0790*/  VIADD R5, R11, 0x7fe00000 ;  /* 0x7fe000000b057836 */ /* 0x000fcc0000000000 */
[----:B------:R-:W-:-:S10]  /*07a0*/  DMUL R14, R12, R4 ;  /* 0x000000040c0e7228 */ /* 0x000fd40000000000 */
[----:B------:R-:W-:-:S13]  /*07b0*/  FSETP.GTU.AND P0, PT, |R15|, 1.469367938527859385e-39, PT ;  /* 0x001000000f00780b */ /* 0x000fda0003f0c200 */
[----:B------:R-:W-:Y:S05]  /*07c0*/  @P0 BRA `(.L_x_8) ;  /* 0x0000000000880947 */ /* 0x000fea0003800000 */
[----:B------:R-:W-:Y:S01]  /*07d0*/  DFMA R2, R12, -R2, R8 ;  /* 0x800000020c02722b */ /* 0x000fe20000000008 */
[----:B------:R-:W-:-:S09]  /*07e0*/  IMAD.MOV.U32 R4, RZ, RZ, RZ ;  /* 0x000000ffff047224 */ /* 0x000fd200078e00ff */
[C---:B------:R-:W-:Y:S02]  /*07f0*/  FSETP.NEU.AND P0, PT, R3.reuse, RZ, PT ;  /* 0x000000ff0300720b */ /* 0x040fe40003f0d000 */
[----:B------:R-:W-:-:S04]  /*0800*/  LOP3.LUT R2, R3, 0x40140000, RZ, 0x3c, !PT ;  /* 0x4014000003027812 */ /* 0x000fc800078e3cff */
[----:B------:R-:W-:-:S04]  /*0810*/  LOP3.LUT R9, R2, 0x80000000, RZ, 0xc0, !PT ;  /* 0x8000000002097812 */ /* 0x000fc800078ec0ff */
[----:B------:R-:W-:-:S03]  /*0820*/  LOP3.LUT R5, R9, R5, RZ, 0xfc, !PT ;  /* 0x0000000509057212 */ /* 0x000fc600078efcff */
[----:B------:R-:W-:Y:S05]  /*0830*/  @!P0 BRA `(.L_x_8) ;  /* 0x00000000006c8947 */ /* 0x000fea0003800000 */
[----:B------:R-:W-:Y:S01]  /*0840*/  IMAD.MOV R3, RZ, RZ, -R11 ;  /* 0x000000ffff037224 */ /* 0x000fe200078e0a0b */
[----:B------:R-:W-:Y:S01]  /*0850*/  DMUL.RP R4, R12, R4 ;  /* 0x000000040c047228 */ /* 0x000fe20000008000 */
[----:B------:R-:W-:Y:S01]  /*0860*/  IMAD.MOV.U32 R2, RZ, RZ, RZ ;  /* 0x000000ffff027224 */ /* 0x000fe200078e00ff */
[----:B------:R-:W-:-:S05]  /*0870*/  IADD3 R11, PT, PT, -R11, -0x43300000, RZ ;  /* 0xbcd000000b0b7810 */ /* 0x000fca0007ffe1ff */
[----:B------:R-:W-:-:S03]  /*0880*/  DFMA R2, R14, -R2, R12 ;  /* 0x800000020e02722b */ /* 0x000fc6000000000c */
[----:B------:R-:W-:-:S07]  /*0890*/  LOP3.LUT R9, R5, R9, RZ, 0x3c, !PT ;  /* 0x0000000905097212 */ /* 0x000fce00078e3cff */
[----:B------:R-:W-:-:S04]  /*08a0*/  FSETP.NEU.AND P0, PT, |R3|, R11, PT ;  /* 0x0000000b0300720b */ /* 0x000fc80003f0d200 */
[----:B------:R-:W-:Y:S02]  /*08b0*/  FSEL R14, R4, R14, !P0 ;  /* 0x0000000e040e7208 */ /* 0x000fe40004000000 */
[----:B------:R-:W-:Y:S01]  /*08c0*/  FSEL R15, R9, R15, !P0 ;  /* 0x0000000f090f7208 */ /* 0x000fe20004000000 */
[----:B------:R-:W-:Y:S06]  /*08d0*/  BRA `(.L_x_8) ;  /* 0x0000000000447947 */ /* 0x000fec0003800000 */
.L_x_7:
[----:B------:R-:W-:-:S14]  /*08e0*/  DSETP.NAN.AND P0, PT, R4, R4, PT ;  /* 0x000000040400722a */ /* 0x000fdc0003f08000 */
[----:B------:R-:W-:Y:S05]  /*08f0*/  @P0 BRA `(.L_x_9) ;  /* 0x0000000000340947 */ /* 0x000fea0003800000 */
[----:B------:R-:W-:Y:S01]  /*0900*/  ISETP.NE.AND P0, PT, R20, R21, PT ;  /* 0x000000151400720c */ /* 0x000fe20003f05270 */
[----:B------:R-:W-:Y:S01]  /*0910*/  IMAD.MOV.U32 R14, RZ, RZ, 0x0 ;  /* 0x00000000ff0e7424 */ /* 0x000fe200078e00ff */
[----:B------:R-:W-:-:S11]  /*0920*/  MOV R15, 0xfff80000 ;  /* 0xfff80000000f7802 */ /* 0x000fd60000000f00 */
[----:B------:R-:W-:Y:S05]  /*0930*/  @!P0 BRA `(.L_x_8) ;  /* 0x00000000002c8947 */ /* 0x000fea0003800000 */
[----:B------:R-:W-:Y:S02]  /*0940*/  ISETP.NE.AND P0, PT, R20, 0x7ff00000, PT ;  /* 0x7ff000001400780c */ /* 0x000fe40003f05270 */
[----:B------:R-:W-:Y:S02]  /*0950*/  LOP3.LUT R4, R5, 0x40140000, RZ, 0x3c, !PT ;  /* 0x4014000005047812 */ /* 0x000fe400078e3cff */
[----:B------:R-:W-:Y:S02]  /*0960*/  ISETP.EQ.OR P0, PT, R21, RZ, !P0 ;  /* 0x000000ff1500720c */ /* 0x000fe40004702670 */
[----:B------:R-:W-:-:S11]  /*0970*/  LOP3.LUT R15, R4, 0x80000000, RZ, 0xc0, !PT ;  /* 0x80000000040f7812 */ /* 0x000fd600078ec0ff */
[----:B------:R-:W-:Y:S01]  /*0980*/  @P0 LOP3.LUT R2, R15, 0x7ff00000, RZ, 0xfc, !PT ;  /* 0x7ff000000f020812 */ /* 0x000fe200078efcff */
[----:B------:R-:W-:Y:S02]  /*0990*/  @!P0 IMAD.MOV.U32 R14, RZ, RZ, RZ ;  /* 0x000000ffff0e8224 */ /* 0x000fe400078e00ff */
[----:B------:R-:W-:Y:S02]  /*09a0*/  @P0 IMAD.MOV.U32 R14, RZ, RZ, RZ ;  /* 0x000000ffff0e0224 */ /* 0x000fe400078e00ff */
[----:B------:R-:W-:Y:S01]  /*09b0*/  @P0 IMAD.MOV.U32 R15, RZ, RZ, R2 ;  /* 0x000000ffff0f0224 */ /* 0x000fe200078e0002 */
[----:B------:R-:W-:Y:S06]  /*09c0*/  BRA `(.L_x_8) ;  /* 0x0000000000087947 */ /* 0x000fec0003800000 */
.L_x_9:
[----:B------:R-:W-:Y:S01]  /*09d0*/  LOP3.LUT R15, R5, 0x80000, RZ, 0xfc, !PT ;  /* 0x00080000050f7812 */ /* 0x000fe200078efcff */
[----:B------:R-:W-:-:S07]  /*09e0*/  IMAD.MOV.U32 R14, RZ, RZ, R4 ;  /* 0x000000ffff0e7224 */ /* 0x000fce00078e0004 */
.L_x_8:
[----:B------:R-:W-:Y:S05]  /*09f0*/  BSYNC.RECONVERGENT B2 ;  /* 0x0000000000027941 */ /* 0x000fea0003800200 */
.L_x_6:
[----:B------:R-:W-:Y:S02]  /*0a00*/  IMAD.MOV.U32 R11, RZ, RZ, 0x0 ;  /* 0x00000000ff0b7424 */ /* 0x000fe400078e00ff */
[----:B------:R-:W-:Y:S02]  /*0a10*/  IMAD.MOV.U32 R4, RZ, RZ, R14 ;  /* 0x000000ffff047224 */ /* 0x000fe400078e000e */
[----:B------:R-:W-:Y:S01]  /*0a20*/  IMAD.MOV.U32 R5, RZ, RZ, R15 ;  /* 0x000000ffff057224 */ /* 0x000fe200078e000f */
[----:B------:R-:W-:Y:S06]  /*0a30*/  RET.REL.NODEC R10 `(_Z6filterPdS_) ;  /* 0xfffffff40a707950 */ /* 0x000fec0003c3ffff */
.L_x_10:
[----:B------:R-:W-:-:S00]  /*0a40*/  BRA `(.L_x_10) ;  /* 0xfffffffc00fc7947 */ /* 0x000fc0000383ffff */
[----:B------:R-:W-:-:S00]  /*0a50*/  NOP ;  /* 0x0000000000007918 */ /* 0x000fc00000000000 */
        /* <DEDUP_REMOVED lines=10> */
.L_x_11:


//--------------------- .nv.global.init           --------------------------
	.section	.nv.global.init,"aw",@progbits
.nv.global.init:
	.type		$str,@object
	.size		$str,(.L_0 - $str)
$str:
        /*0000*/ 	.byte	0x63, 0x5b, 0x25, 0x64, 0x5d, 0x3d, 0x25, 0x66, 0x0a, 0x00
.L_0:


//--------------------- .nv.shared.reserved.0     --------------------------
	.section	.nv.shared.reserved.0,"aw",@nobits
	.weak		__nv_reservedSMEM_offset_0_alias
	.size		__nv_reservedSMEM_offset_0_alias, 0, 64
	.other		__nv_reservedSMEM_offset_0_alias,@"STO_CUDA_RESERVED_SHARED STV_DEFAULT"
__nv_reservedSMEM_offset_0_alias:
	.zero		0
	.zero		64


//--------------------- .nv.constant0._Z6filterPdS_ --------------------------
	.section	.nv.constant0._Z6filterPdS_,"a",@progbits
	.sectionflags	@""
	.align	4
.nv.constant0._Z6filterPdS_:
	.zero		912


//--------------------- SYMBOLS --------------------------

	.type		.nv.reservedSmem.offset0,@object
	.size		.nv.reservedSmem.offset0,0x4
	.type		vprintf,@function
